//
// Generated by NVIDIA NVVM Compiler
//
// Compiler Build ID: CL-36424714
// Cuda compilation tools, release 13.0, V13.0.88
// Based on NVVM 20.0.0
//

.version 9.0
.target sm_100
.address_size 64

	// .globl	_Z13d_fast_z_to_xPfS_iii

.visible .entry _Z13d_fast_z_to_xPfS_iii(
	.param .u64 .ptr .align 1 _Z13d_fast_z_to_xPfS_iii_param_0,
	.param .u64 .ptr .align 1 _Z13d_fast_z_to_xPfS_iii_param_1,
	.param .u32 _Z13d_fast_z_to_xPfS_iii_param_2,
	.param .u32 _Z13d_fast_z_to_xPfS_iii_param_3,
	.param .u32 _Z13d_fast_z_to_xPfS_iii_param_4
)
{
	.reg .b32 	%r<19>;
	.reg .b32 	%f<3>;
	.reg .b64 	%rd<9>;

	ld.param.u64 	%rd1, [_Z13d_fast_z_to_xPfS_iii_param_0];
	ld.param.u64 	%rd2, [_Z13d_fast_z_to_xPfS_iii_param_1];
	ld.param.u32 	%r1, [_Z13d_fast_z_to_xPfS_iii_param_2];
	ld.param.u32 	%r2, [_Z13d_fast_z_to_xPfS_iii_param_3];
	ld.param.u32 	%r3, [_Z13d_fast_z_to_xPfS_iii_param_4];
	cvta.to.global.u64 	%rd3, %rd2;
	cvta.to.global.u64 	%rd4, %rd1;
	mov.u32 	%r4, %ntid.x;
	mov.u32 	%r5, %ctaid.x;
	mov.u32 	%r6, %tid.x;
	mad.lo.s32 	%r7, %r4, %r5, %r6;
	mul.lo.s32 	%r8, %r2, %r1;
	div.s32 	%r9, %r7, %r8;
	mul.lo.s32 	%r10, %r8, %r9;
	sub.s32 	%r11, %r7, %r10;
	div.s32 	%r12, %r11, %r1;
	mad.lo.s32 	%r13, %r12, %r1, %r10;
	sub.s32 	%r14, %r7, %r13;
	mad.lo.s32 	%r15, %r14, %r2, %r12;
	mad.lo.s32 	%r16, %r15, %r3, %r9;
	shl.b32 	%r17, %r16, 1;
	mul.wide.s32 	%rd5, %r17, 4;
	add.s64 	%rd6, %rd4, %rd5;
	ld.global.f32 	%f1, [%rd6];
	shl.b32 	%r18, %r7, 1;
	mul.wide.s32 	%rd7, %r18, 4;
	add.s64 	%rd8, %rd3, %rd7;
	st.global.f32 	[%rd8], %f1;
	ld.global.f32 	%f2, [%rd6+4];
	st.global.f32 	[%rd8+4], %f2;
	ret;

}


// ===== COMPILED SASS (sm_100) =====

	.target	sm_100

	.elftype	@"ET_EXEC"


//--------------------- .note.nv.tkinfo           --------------------------
	.section	.note.nv.tkinfo,"",@"SHT_NOTE"
	.sectionflags	@"SHF_NOTE_NV_TKINFO"
	.tkinfo
        /*0018*/ 	.word	0x00000002
        /*0030*/ 	.string	""
        /*0030*/ 	.string	"ptxas"
        /*0030*/ 	.string	"Cuda compilation tools, release 13.0, V13.0.88"
        /*0030*/ 	.string	"Build cuda_13.0.r13.0/compiler.36424714_0"
        /*0030*/ 	.string	"-arch sm_100 -m 64 "



//--------------------- .note.nv.cuinfo           --------------------------
	.section	.note.nv.cuinfo,"",@"SHT_NOTE"
	.sectionflags	@"SHF_NOTE_NV_CUINFO"
        /*0018*/ 	.short	0x0002
        /*001a*/ 	.short	0x0064
        /*001c*/ 	.short	0x0082
	.zero		2


//--------------------- .nv.info                  --------------------------
	.section	.nv.info,"",@"SHT_CUDA_INFO"
	.align	4


	//----- nvinfo : EIATTR_REGCOUNT
	.align		4
        /*0000*/ 	.byte	0x04, 0x2f
        /*0002*/ 	.short	(.L_1 - .L_0)
	.align		4
.L_0:
        /*0004*/ 	.word	index@(_Z13d_fast_z_to_xPfS_iii)
        /*0008*/ 	.word	0x0000000f


	//----- nvinfo : EIATTR_FRAME_SIZE
	.align		4
.L_1:
        /*000c*/ 	.byte	0x04, 0x11
        /*000e*/ 	.short	(.L_3 - .L_2)
	.align		4
.L_2:
        /*0010*/ 	.word	index@(_Z13d_fast_z_to_xPfS_iii)
        /*0014*/ 	.word	0x00000000


	//----- nvinfo : EIATTR_MIN_STACK_SIZE
	.align		4
.L_3:
        /*0018*/ 	.byte	0x04, 0x12
        /*001a*/ 	.short	(.L_5 - .L_4)
	.align		4
.L_4:
        /*001c*/ 	.word	index@(_Z13d_fast_z_to_xPfS_iii)
        /*0020*/ 	.word	0x00000000
.L_5:


//--------------------- .nv.compat                --------------------------
	.section	.nv.compat,"",@"SHT_CUDA_COMPAT_INFO"
	.align	4
        /*0000*/ 	.byte	0x02, 0x09, 0x00, 0x00, 0x02, 0x02, 0x01, 0x00, 0x02, 0x05, 0x05, 0x00, 0x03, 0x07, 0x01, 0x01
        /*0010*/ 	.byte	0x02, 0x03, 0x00, 0x00, 0x02, 0x06, 0x01, 0x00, 0x04, 0x0b, 0x08, 0x00, 0x09, 0x00, 0x00, 0x00
        /*0020*/ 	.byte	0x00, 0x00, 0x00, 0x00


//--------------------- .nv.info._Z13d_fast_z_to_xPfS_iii --------------------------
	.section	.nv.info._Z13d_fast_z_to_xPfS_iii,"",@"SHT_CUDA_INFO"
	.sectionflags	@""
	.align	4


	//----- nvinfo : EIATTR_CUDA_API_VERSION
	.align		4
        /*0000*/ 	.byte	0x04, 0x37
        /*0002*/ 	.short	(.L_7 - .L_6)
.L_6:
        /*0004*/ 	.word	0x00000082


	//----- nvinfo : EIATTR_KPARAM_INFO
	.align		4
.L_7:
        /*0008*/ 	.byte	0x04, 0x17
        /*000a*/ 	.short	(.L_9 - .L_8)
.L_8:
        /*000c*/ 	.word	0x00000000
        /*0010*/ 	.short	0x0004
        /*0012*/ 	.short	0x0018
        /*0014*/ 	.byte	0x00, 0xf0, 0x11, 0x00


	//----- nvinfo : EIATTR_KPARAM_INFO
	.align		4
.L_9:
        /*0018*/ 	.byte	0x04, 0x17
        /*001a*/ 	.short	(.L_11 - .L_10)
.L_10:
        /*001c*/ 	.word	0x00000000
        /*0020*/ 	.short	0x0003
        /*0022*/ 	.short	0x0014
        /*0024*/ 	.byte	0x00, 0xf0, 0x11, 0x00


	//----- nvinfo : EIATTR_KPARAM_INFO
	.align		4
.L_11:
        /*0028*/ 	.byte	0x04, 0x17
        /*002a*/ 	.short	(.L_13 - .L_12)
.L_12:
        /*002c*/ 	.word	0x00000000
        /*0030*/ 	.short	0x0002
        /*0032*/ 	.short	0x0010
        /*0034*/ 	.byte	0x00, 0xf0, 0x11, 0x00


	//----- nvinfo : EIATTR_KPARAM_INFO
	.align		4
.L_13:
        /*0038*/ 	.byte	0x04, 0x17
        /*003a*/ 	.short	(.L_15 - .L_14)
.L_14:
        /*003c*/ 	.word	0x00000000
        /*0040*/ 	.short	0x0001
        /*0042*/ 	.short	0x0008
        /*0044*/ 	.byte	0x00, 0xf5, 0x21, 0x00


	//----- nvinfo : EIATTR_KPARAM_INFO
	.align		4
.L_15:
        /*0048*/ 	.byte	0x04, 0x17
        /*004a*/ 	.short	(.L_17 - .L_16)
.L_16:
        /*004c*/ 	.word	0x00000000
        /*0050*/ 	.short	0x0000
        /*0052*/ 	.short	0x0000
        /*0054*/ 	.byte	0x00, 0xf5, 0x21, 0x00


	//----- nvinfo : EIATTR_SPARSE_MMA_MASK
	.align		4
.L_17:
        /*0058*/ 	.byte	0x03, 0x50
        /*005a*/ 	.short	0x0000


	//----- nvinfo : EIATTR_MAXREG_COUNT
	.align		4
        /*005c*/ 	.byte	0x03, 0x1b
        /*005e*/ 	.short	0x00ff


	//----- nvinfo : EIATTR_MERCURY_ISA_VERSION
	.align		4
        /*0060*/ 	.byte	0x03, 0x5f
        /*0062*/ 	.short	0x0101


	//----- nvinfo : EIATTR_VRC_CTA_INIT_COUNT
	.align		4
        /*0064*/ 	.byte	0x02, 0x4a
	.zero		1
	.zero		1


	//----- nvinfo : EIATTR_EXIT_INSTR_OFFSETS
	.align		4
        /*0068*/ 	.byte	0x04, 0x1c
        /*006a*/ 	.short	(.L_19 - .L_18)


	//   ....[0]....
.L_18:
        /*006c*/ 	.word	0x000004c0


	//----- nvinfo : EIATTR_CBANK_PARAM_SIZE
	.align		4
.L_19:
        /*0070*/ 	.byte	0x03, 0x19
        /*0072*/ 	.short	0x001c


	//----- nvinfo : EIATTR_PARAM_CBANK
	.align		4
        /*0074*/ 	.byte	0x04, 0x0a
        /*0076*/ 	.short	(.L_21 - .L_20)
	.align		4
.L_20:
        /*0078*/ 	.word	index@(.nv.constant0._Z13d_fast_z_to_xPfS_iii)
        /*007c*/ 	.short	0x0380
        /*007e*/ 	.short	0x001c


	//----- nvinfo : EIATTR_SW_WAR
	.align		4
.L_21:
        /*0080*/ 	.byte	0x04, 0x36
        /*0082*/ 	.short	(.L_23 - .L_22)
.L_22:
        /*0084*/ 	.word	0x00000008
.L_23:


//--------------------- .nv.callgraph             --------------------------
	.section	.nv.callgraph,"",@"SHT_CUDA_CALLGRAPH"
	.align	4
	.sectionentsize	8
	.align		4
        /*0000*/ 	.word	0x00000000
	.align		4
        /*0004*/ 	.word	0xffffffff
	.align		4
        /*0008*/ 	.word	0x00000000
	.align		4
        /*000c*/ 	.word	0xfffffffe
	.align		4
        /*0010*/ 	.word	0x00000000
	.align		4
        /*0014*/ 	.word	0xfffffffd
	.align		4
        /*0018*/ 	.word	0x00000000
	.align		4
        /*001c*/ 	.word	0xfffffffc


//--------------------- .text._Z13d_fast_z_to_xPfS_iii --------------------------
	.section	.text._Z13d_fast_z_to_xPfS_iii,"ax",@progbits
	.align	128
        .global         _Z13d_fast_z_to_xPfS_iii
        .type           _Z13d_fast_z_to_xPfS_iii,@function
        .size           _Z13d_fast_z_to_xPfS_iii,(.L_x_1 - _Z13d_fast_z_to_xPfS_iii)
        .other          _Z13d_fast_z_to_xPfS_iii,@"STO_CUDA_ENTRY STV_DEFAULT"
_Z13d_fast_z_to_xPfS_iii:
.text._Z13d_fast_z_to_xPfS_iii:
[----:B------:R-:W-:Y:S08]  /*0000*/  LDC R1, c[0x0][0x37c] ;  /* 0x0000df00ff017b82 */ /* 0x000ff00000000800 */
[----:B------:R-:W0:Y:S01]  /*0010*/  LDC.64 R2, c[0x0][0x390] ;  /* 0x0000e400ff027b82 */ /* 0x000e220000000a00 */
[----:B------:R-:W1:Y:S01]  /*0020*/  S2R R0, SR_CTAID.X ;  /* 0x0000000000007919 */ /* 0x000e620000002500 */
[----:B------:R-:W1:Y:S01]  /*0030*/  LDCU UR4, c[0x0][0x360] ;  /* 0x00006c00ff0477ac */ /* 0x000e620008000800 */
[----:B------:R-:W1:Y:S01]  /*0040*/  S2R R9, SR_TID.X ;  /* 0x0000000000097919 */ /* 0x000e620000002100 */
[----:B------:R-:W2:Y:S01]  /*0050*/  LDCU UR6, c[0x0][0x398] ;  /* 0x00007300ff0677ac */ /* 0x000ea20008000800 */
[-C--:B0-----:R-:W-:Y:S01]  /*0060*/  IMAD R5, R3, R2.reuse, RZ ;  /* 0x0000000203057224 */ /* 0x081fe200078e02ff */
[----:B------:R-:W-:-:S04]  /*0070*/  IABS R12, R2 ;  /* 0x00000002000c7213 */ /* 0x000fc80000000000 */
[----:B------:R-:W-:-:S04]  /*0080*/  IABS R10, R5 ;  /* 0x00000005000a7213 */ /* 0x000fc80000000000 */
[----:B------:R-:W0:Y:S01]  /*0090*/  I2F.RP R4, R10 ;  /* 0x0000000a00047306 */ /* 0x000e220000209400 */
[----:B-1----:R-:W-:Y:S01]  /*00a0*/  IMAD R0, R0, UR4, R9 ;  /* 0x0000000400007c24 */ /* 0x002fe2000f8e0209 */
[----:B------:R-:W1:Y:S04]  /*00b0*/  LDCU.64 UR4, c[0x0][0x358] ;  /* 0x00006b00ff0477ac */ /* 0x000e680008000a00 */
[----:B------:R-:W-:Y:S02]  /*00c0*/  IABS R8, R0 ;  /* 0x0000000000087213 */ /* 0x000fe40000000000 */
[----:B0-----:R-:W0:Y:S02]  /*00d0*/  MUFU.RCP R4, R4 ;  /* 0x0000000400047308 */ /* 0x001e240000001000 */
[----:B0-----:R-:W-:Y:S01]  /*00e0*/  VIADD R6, R4, 0xffffffe ;  /* 0x0ffffffe04067836 */ /* 0x001fe20000000000 */
[----:B------:R-:W-:-:S05]  /*00f0*/  IABS R4, R5 ;  /* 0x0000000500047213 */ /* 0x000fca0000000000 */
[----:B------:R0:W3:Y:S02]  /*0100*/  F2I.FTZ.U32.TRUNC.NTZ R7, R6 ;  /* 0x0000000600077305 */ /* 0x0000e4000021f000 */
[----:B0-----:R-:W-:Y:S02]  /*0110*/  HFMA2 R6, -RZ, RZ, 0, 0 ;  /* 0x00000000ff067431 */ /* 0x001fe400000001ff */
[----:B---3--:R-:W-:-:S04]  /*0120*/  IMAD.MOV R11, RZ, RZ, -R7 ;  /* 0x000000ffff0b7224 */ /* 0x008fc800078e0a07 */
[----:B------:R-:W-:Y:S01]  /*0130*/  IMAD R9, R11, R10, RZ ;  /* 0x0000000a0b097224 */ /* 0x000fe200078e02ff */
[----:B------:R-:W-:Y:S01]  /*0140*/  IADD3 R11, PT, PT, RZ, -R4, RZ ;  /* 0x80000004ff0b7210 */ /* 0x000fe20007ffe0ff */
[----:B------:R-:W-:Y:S02]  /*0150*/  IMAD.MOV.U32 R4, RZ, RZ, R12 ;  /* 0x000000ffff047224 */ /* 0x000fe400078e000c */
[----:B------:R-:W-:-:S04]  /*0160*/  IMAD.HI.U32 R7, R7, R9, R6 ;  /* 0x0000000907077227 */ /* 0x000fc800078e0006 */
[----:B------:R-:W-:Y:S02]  /*0170*/  IMAD.MOV.U32 R9, RZ, RZ, R8 ;  /* 0x000000ffff097224 */ /* 0x000fe400078e0008 */
[----:B------:R-:W0:Y:S02]  /*0180*/  I2F.RP R8, R4 ;  /* 0x0000000400087306 */ /* 0x000e240000209400 */
[----:B------:R-:W-:-:S04]  /*0190*/  IMAD.HI.U32 R6, R7, R9, RZ ;  /* 0x0000000907067227 */ /* 0x000fc800078e00ff */
[----:B------:R-:W-:-:S05]  /*01a0*/  IMAD R7, R6, R11, R9 ;  /* 0x0000000b06077224 */ /* 0x000fca00078e0209 */
[----:B------:R-:W-:Y:S01]  /*01b0*/  ISETP.GT.U32.AND P2, PT, R10, R7, PT ;  /* 0x000000070a00720c */ /* 0x000fe20003f44070 */
[----:B0-----:R-:W0:-:S12]  /*01c0*/  MUFU.RCP R8, R8 ;  /* 0x0000000800087308 */ /* 0x001e180000001000 */
[-C--:B------:R-:W-:Y:S01]  /*01d0*/  @!P2 IADD3 R7, PT, PT, R7, -R10.reuse, RZ ;  /* 0x8000000a0707a210 */ /* 0x080fe20007ffe0ff */
[----:B------:R-:W-:Y:S01]  /*01e0*/  @!P2 VIADD R6, R6, 0x1 ;  /* 0x000000010606a836 */ /* 0x000fe20000000000 */
[----:B------:R-:W-:Y:S02]  /*01f0*/  ISETP.NE.AND P2, PT, R5, RZ, PT ;  /* 0x000000ff0500720c */ /* 0x000fe40003f45270 */
[----:B------:R-:W-:Y:S02]  /*0200*/  ISETP.GE.U32.AND P0, PT, R7, R10, PT ;  /* 0x0000000a0700720c */ /* 0x000fe40003f06070 */
[----:B------:R-:W-:-:S04]  /*0210*/  LOP3.LUT R7, R0, R5, RZ, 0x3c, !PT ;  /* 0x0000000500077212 */ /* 0x000fc800078e3cff */
[----:B------:R-:W-:Y:S02]  /*0220*/  ISETP.GE.AND P1, PT, R7, RZ, PT ;  /* 0x000000ff0700720c */ /* 0x000fe40003f26270 */
[----:B0-----:R-:W-:-:S05]  /*0230*/  IADD3 R7, PT, PT, R8, 0xffffffe, RZ ;  /* 0x0ffffffe08077810 */ /* 0x001fca0007ffe0ff */
[----:B------:R-:W-:Y:S01]  /*0240*/  @P0 VIADD R6, R6, 0x1 ;  /* 0x0000000106060836 */ /* 0x000fe20000000000 */
[----:B------:R-:W0:Y:S04]  /*0250*/  F2I.FTZ.U32.TRUNC.NTZ R7, R7 ;  /* 0x0000000700077305 */ /* 0x000e28000021f000 */
[----:B------:R-:W-:Y:S01]  /*0260*/  MOV R10, R6 ;  /* 0x00000006000a7202 */ /* 0x000fe20000000f00 */
[----:B------:R-:W-:-:S04]  /*0270*/  HFMA2 R6, -RZ, RZ, 0, 0 ;  /* 0x00000000ff067431 */ /* 0x000fc800000001ff */
[----:B------:R-:W-:Y:S01]  /*0280*/  @!P1 IMAD.MOV R10, RZ, RZ, -R10 ;  /* 0x000000ffff0a9224 */ /* 0x000fe200078e0a0a */
[----:B------:R-:W-:-:S05]  /*0290*/  @!P2 LOP3.LUT R10, RZ, R5, RZ, 0x33, !PT ;  /* 0x00000005ff0aa212 */ /* 0x000fca00078e33ff */
[----:B------:R-:W-:Y:S01]  /*02a0*/  IMAD R11, R5, R10, RZ ;  /* 0x0000000a050b7224 */ /* 0x000fe200078e02ff */
[----:B0-----:R-:W-:-:S03]  /*02b0*/  IADD3 R9, PT, PT, RZ, -R7, RZ ;  /* 0x80000007ff097210 */ /* 0x001fc60007ffe0ff */
[----:B------:R-:W-:Y:S02]  /*02c0*/  IMAD.IADD R5, R0, 0x1, -R11 ;  /* 0x0000000100057824 */ /* 0x000fe400078e0a0b */
[----:B------:R-:W-:-:S03]  /*02d0*/  IMAD R9, R9, R4, RZ ;  /* 0x0000000409097224 */ /* 0x000fc600078e02ff */
[----:B------:R-:W-:Y:S01]  /*02e0*/  IABS R8, R5 ;  /* 0x0000000500087213 */ /* 0x000fe20000000000 */
[----:B------:R-:W-:Y:S01]  /*02f0*/  IMAD.HI.U32 R6, R7, R9, R6 ;  /* 0x0000000907067227 */ /* 0x000fe200078e0006 */
[----:B------:R-:W-:-:S03]  /*0300*/  LOP3.LUT R5, R5, R2, RZ, 0x3c, !PT ;  /* 0x0000000205057212 */ /* 0x000fc600078e3cff */
[----:B------:R-:W-:Y:S01]  /*0310*/  IMAD.MOV.U32 R7, RZ, RZ, R8 ;  /* 0x000000ffff077224 */ /* 0x000fe200078e0008 */
[----:B------:R-:W-:-:S03]  /*0320*/  ISETP.GE.AND P1, PT, R5, RZ, PT ;  /* 0x000000ff0500720c */ /* 0x000fc60003f26270 */
[----:B------:R-:W-:-:S05]  /*0330*/  IMAD.HI.U32 R6, R6, R7, RZ ;  /* 0x0000000706067227 */ /* 0x000fca00078e00ff */
[----:B------:R-:W-:-:S05]  /*0340*/  IADD3 R8, PT, PT, -R6, RZ, RZ ;  /* 0x000000ff06087210 */ /* 0x000fca0007ffe1ff */
[----:B------:R-:W-:-:S05]  /*0350*/  IMAD R7, R4, R8, R7 ;  /* 0x0000000804077224 */ /* 0x000fca00078e0207 */
[----:B------:R-:W-:-:S13]  /*0360*/  ISETP.GT.U32.AND P2, PT, R4, R7, PT ;  /* 0x000000070400720c */ /* 0x000fda0003f44070 */
[----:B------:R-:W-:Y:S01]  /*0370*/  @!P2 IMAD.IADD R7, R7, 0x1, -R4 ;  /* 0x000000010707a824 */ /* 0x000fe200078e0a04 */
[----:B------:R-:W-:Y:S02]  /*0380*/  @!P2 IADD3 R6, PT, PT, R6, 0x1, RZ ;  /* 0x000000010606a810 */ /* 0x000fe40007ffe0ff */
[----:B------:R-:W-:Y:S02]  /*0390*/  ISETP.NE.AND P2, PT, R2, RZ, PT ;  /* 0x000000ff0200720c */ /* 0x000fe40003f45270 */
[----:B------:R-:W-:Y:S02]  /*03a0*/  ISETP.GE.U32.AND P0, PT, R7, R4, PT ;  /* 0x000000040700720c */ /* 0x000fe40003f06070 */
[----:B------:R-:W0:Y:S11]  /*03b0*/  LDC.64 R4, c[0x0][0x380] ;  /* 0x0000e000ff047b82 */ /* 0x000e360000000a00 */
[----:B------:R-:W-:-:S05]  /*03c0*/  @P0 VIADD R6, R6, 0x1 ;  /* 0x0000000106060836 */ /* 0x000fca0000000000 */
[----:B------:R-:W-:Y:S02]  /*03d0*/  @!P1 IADD3 R6, PT, PT, -R6, RZ, RZ ;  /* 0x000000ff06069210 */ /* 0x000fe40007ffe1ff */
[----:B------:R-:W-:-:S05]  /*03e0*/  @!P2 LOP3.LUT R6, RZ, R2, RZ, 0x33, !PT ;  /* 0x00000002ff06a212 */ /* 0x000fca00078e33ff */
[----:B------:R-:W-:-:S04]  /*03f0*/  IMAD R7, R6, R2, R11 ;  /* 0x0000000206077224 */ /* 0x000fc800078e020b */
[----:B------:R-:W-:-:S04]  /*0400*/  IMAD.IADD R7, R0, 0x1, -R7 ;  /* 0x0000000100077824 */ /* 0x000fc800078e0a07 */
[----:B------:R-:W-:-:S04]  /*0410*/  IMAD R7, R7, R3, R6 ;  /* 0x0000000307077224 */ /* 0x000fc800078e0206 */
[----:B--2---:R-:W-:-:S05]  /*0420*/  IMAD R7, R7, UR6, R10 ;  /* 0x0000000607077c24 */ /* 0x004fca000f8e020a */
[----:B------:R-:W-:-:S05]  /*0430*/  SHF.L.U32 R3, R7, 0x1, RZ ;  /* 0x0000000107037819 */ /* 0x000fca00000006ff */
[----:B0-----:R-:W-:Y:S02]  /*0440*/  IMAD.WIDE R2, R3, 0x4, R4 ;  /* 0x0000000403027825 */ /* 0x001fe400078e0204 */
[----:B------:R-:W0:Y:S03]  /*0450*/  LDC.64 R4, c[0x0][0x388] ;  /* 0x0000e200ff047b82 */ /* 0x000e260000000a00 */
[----:B-1----:R-:W2:Y:S01]  /*0460*/  LDG.E R7, desc[UR4][R2.64] ;  /* 0x0000000402077981 */ /* 0x002ea2000c1e1900 */
[----:B------:R-:W-:-:S05]  /*0470*/  SHF.L.U32 R9, R0, 0x1, RZ ;  /* 0x0000000100097819 */ /* 0x000fca00000006ff */
[----:B0-----:R-:W-:-:S05]  /*0480*/  IMAD.WIDE R4, R9, 0x4, R4 ;  /* 0x0000000409047825 */ /* 0x001fca00078e0204 */
[----:B--2---:R-:W-:Y:S04]  /*0490*/  STG.E desc[UR4][R4.64], R7 ;  /* 0x0000000704007986 */ /* 0x004fe8000c101904 */
[----:B------:R-:W2:Y:S04]  /*04a0*/  LDG.E R9, desc[UR4][R2.64+0x4] ;  /* 0x0000040402097981 */ /* 0x000ea8000c1e1900 */
[----:B--2---:R-:W-:Y:S01]  /*04b0*/  STG.E desc[UR4][R4.64+0x4], R9 ;  /* 0x0000040904007986 */ /* 0x004fe2000c101904 */
[----:B------:R-:W-:Y:S05]  /*04c0*/  EXIT ;  /* 0x000000000000794d */ /* 0x000fea0003800000 */
.L_x_0:
[----:B------:R-:W-:-:S00]  /*04d0*/  BRA `(.L_x_0) ;  /* 0xfffffffc00fc7947 */ /* 0x000fc0000383ffff */
[----:B------:R-:W-:-:S00]  /*04e0*/  NOP ;  /* 0x0000000000007918 */ /* 0x000fc00000000000 */
        /* <DEDUP_REMOVED lines=9> */
.L_x_1:


//--------------------- .nv.shared.reserved.0     --------------------------
	.section	.nv.shared.reserved.0,"aw",@nobits
	.weak		__nv_reservedSMEM_offset_0_alias
	.size		__nv_reservedSMEM_offset_0_alias, 0, 64
	.other		__nv_reservedSMEM_offset_0_alias,@"STO_CUDA_RESERVED_SHARED STV_DEFAULT"
__nv_reservedSMEM_offset_0_alias:
	.zero		0
	.zero		64


//--------------------- .nv.constant0._Z13d_fast_z_to_xPfS_iii --------------------------
	.section	.nv.constant0._Z13d_fast_z_to_xPfS_iii,"a",@progbits
	.sectionflags	@""
	.align	4
.nv.constant0._Z13d_fast_z_to_xPfS_iii:
	.zero		924


//--------------------- SYMBOLS --------------------------

	.type		.nv.reservedSmem.offset0,@object
	.size		.nv.reservedSmem.offset0,0x4
